	.headerflags	@"EF_CUDA_TEXMODE_UNIFIED EF_CUDA_64BIT_ADDRESS EF_CUDA_ACCELERATORS EF_CUDA_SM90 EF_CUDA_VIRTUAL_SM(EF_CUDA_SM90)"
	.elftype	@"ET_EXEC"


//--------------------- .nv.info                  --------------------------
	.section	.nv.info,"",@"SHT_CUDA_INFO"
	.align	4


	//----- nvinfo : EIATTR_REGCOUNT
	.align		4
        /*0000*/ 	.byte	0x04, 0x2f
        /*0002*/ 	.short	(.L_3 - .L_2)
	.align		4
.L_2:
        /*0004*/ 	.word	index@(triton_poi_fused__native_batch_norm_legit_no_training_hardtanh_12)
        /*0008*/ 	.word	0x00000020


	//----- nvinfo : EIATTR_MIN_STACK_SIZE
	.align		4
.L_3:
        /*000c*/ 	.byte	0x04, 0x12
        /*000e*/ 	.short	(.L_5 - .L_4)
	.align		4
.L_4:
        /*0010*/ 	.word	index@(triton_poi_fused__native_batch_norm_legit_no_training_hardtanh_12)
        /*0014*/ 	.word	0x00000000


	//----- nvinfo : EIATTR_FRAME_SIZE
	.align		4
.L_5:
        /*0018*/ 	.byte	0x04, 0x11
        /*001a*/ 	.short	(.L_7 - .L_6)
	.align		4
.L_6:
        /*001c*/ 	.word	index@(triton_poi_fused__native_batch_norm_legit_no_training_hardtanh_12)
        /*0020*/ 	.word	0x00000000


	//----- nvinfo : EIATTR_MIN_STACK_SIZE
	.align		4
.L_7:
        /*0024*/ 	.byte	0x04, 0x12
        /*0026*/ 	.short	(.L_9 - .L_8)
	.align		4
.L_8:
        /*0028*/ 	.word	index@(triton_poi_fused__native_batch_norm_legit_no_training_hardtanh_12)
        /*002c*/ 	.word	0x00000000
.L_9:


//--------------------- .nv.info.triton_poi_fused__native_batch_norm_legit_no_training_hardtanh_12 --------------------------
	.section	.nv.info.triton_poi_fused__native_batch_norm_legit_no_training_hardtanh_12,"",@"SHT_CUDA_INFO"
	.sectionflags	@""
	.align	4


	//----- nvinfo : EIATTR_CUDA_API_VERSION
	.align		4
        /*0000*/ 	.byte	0x04, 0x37
        /*0002*/ 	.short	(.L_11 - .L_10)
.L_10:
        /*0004*/ 	.word	0x0000007c


	//----- nvinfo : EIATTR_KPARAM_INFO
	.align		4
.L_11:
        /*0008*/ 	.byte	0x04, 0x17
        /*000a*/ 	.short	(.L_13 - .L_12)
.L_12:
        /*000c*/ 	.word	0x00000000
        /*0010*/ 	.short	0x0006
        /*0012*/ 	.short	0x0030
        /*0014*/ 	.byte	0x00, 0xf0, 0x11, 0x00


	//----- nvinfo : EIATTR_KPARAM_INFO
	.align		4
.L_13:
        /*0018*/ 	.byte	0x04, 0x17
        /*001a*/ 	.short	(.L_15 - .L_14)
.L_14:
        /*001c*/ 	.word	0x00000000
        /*0020*/ 	.short	0x0005
        /*0022*/ 	.short	0x0028
        /*0024*/ 	.byte	0x00, 0xf4, 0x21, 0x00


	//----- nvinfo : EIATTR_KPARAM_INFO
	.align		4
.L_15:
        /*0028*/ 	.byte	0x04, 0x17
        /*002a*/ 	.short	(.L_17 - .L_16)
.L_16:
        /*002c*/ 	.word	0x00000000
        /*0030*/ 	.short	0x0004
        /*0032*/ 	.short	0x0020
        /*0034*/ 	.byte	0x00, 0xf4, 0x21, 0x00


	//----- nvinfo : EIATTR_KPARAM_INFO
	.align		4
.L_17:
        /*0038*/ 	.byte	0x04, 0x17
        /*003a*/ 	.short	(.L_19 - .L_18)
.L_18:
        /*003c*/ 	.word	0x00000000
        /*0040*/ 	.short	0x0003
        /*0042*/ 	.short	0x0018
        /*0044*/ 	.byte	0x00, 0xf4, 0x21, 0x00


	//----- nvinfo : EIATTR_KPARAM_INFO
	.align		4
.L_19:
        /*0048*/ 	.byte	0x04, 0x17
        /*004a*/ 	.short	(.L_21 - .L_20)
.L_20:
        /*004c*/ 	.word	0x00000000
        /*0050*/ 	.short	0x0002
        /*0052*/ 	.short	0x0010
        /*0054*/ 	.byte	0x00, 0xf4, 0x21, 0x00


	//----- nvinfo : EIATTR_KPARAM_INFO
	.align		4
.L_21:
        /*0058*/ 	.byte	0x04, 0x17
        /*005a*/ 	.short	(.L_23 - .L_22)
.L_22:
        /*005c*/ 	.word	0x00000000
        /*0060*/ 	.short	0x0001
        /*0062*/ 	.short	0x0008
        /*0064*/ 	.byte	0x00, 0xf4, 0x21, 0x00


	//----- nvinfo : EIATTR_KPARAM_INFO
	.align		4
.L_23:
        /*0068*/ 	.byte	0x04, 0x17
        /*006a*/ 	.short	(.L_25 - .L_24)
.L_24:
        /*006c*/ 	.word	0x00000000
        /*0070*/ 	.short	0x0000
        /*0072*/ 	.short	0x0000
        /*0074*/ 	.byte	0x00, 0xf4, 0x21, 0x00


	//----- nvinfo : EIATTR_SPARSE_MMA_MASK
	.align		4
.L_25:
        /*0078*/ 	.byte	0x03, 0x50
        /*007a*/ 	.short	0x0000


	//----- nvinfo : EIATTR_MAXREG_COUNT
	.align		4
        /*007c*/ 	.byte	0x03, 0x1b
        /*007e*/ 	.short	0x00ff


	//----- nvinfo : EIATTR_EXIT_INSTR_OFFSETS
	.align		4
        /*0080*/ 	.byte	0x04, 0x1c
        /*0082*/ 	.short	(.L_27 - .L_26)


	//   ....[0]....
.L_26:
        /*0084*/ 	.word	0x00000890


	//----- nvinfo : EIATTR_REQNTID
	.align		4
.L_27:
        /*0088*/ 	.byte	0x04, 0x10
        /*008a*/ 	.short	(.L_29 - .L_28)
.L_28:
        /*008c*/ 	.word	0x00000080
        /*0090*/ 	.word	0x00000001
        /*0094*/ 	.word	0x00000001


	//----- nvinfo : EIATTR_CBANK_PARAM_SIZE
	.align		4
.L_29:
        /*0098*/ 	.byte	0x03, 0x19
        /*009a*/ 	.short	0x0034


	//----- nvinfo : EIATTR_PARAM_CBANK
	.align		4
        /*009c*/ 	.byte	0x04, 0x0a
        /*009e*/ 	.short	(.L_31 - .L_30)
	.align		4
.L_30:
        /*00a0*/ 	.word	index@(.nv.constant0.triton_poi_fused__native_batch_norm_legit_no_training_hardtanh_12)
        /*00a4*/ 	.short	0x0210
        /*00a6*/ 	.short	0x0034


	//----- nvinfo : EIATTR_SW_WAR
	.align		4
.L_31:
        /*00a8*/ 	.byte	0x04, 0x36
        /*00aa*/ 	.short	(.L_33 - .L_32)
.L_32:
        /*00ac*/ 	.word	0x00000008
.L_33:


//--------------------- .nv.callgraph             --------------------------
	.section	.nv.callgraph,"",@"SHT_CUDA_CALLGRAPH"
	.align	4
	.sectionentsize	8
	.align		4
        /*0000*/ 	.word	0x00000000
	.align		4
        /*0004*/ 	.word	0xffffffff
	.align		4
        /*0008*/ 	.word	0x00000000
	.align		4
        /*000c*/ 	.word	0xfffffffe
	.align		4
        /*0010*/ 	.word	0x00000000
	.align		4
        /*0014*/ 	.word	0xfffffffd
	.align		4
        /*0018*/ 	.word	0x00000000
	.align		4
        /*001c*/ 	.word	0xfffffffc


//--------------------- .nv.constant4             --------------------------
	.section	.nv.constant4,"a",@progbits
	.align	8
	.align		8
.nv.constant4:
        /*0000*/ 	.dword	_$_str
	.align		8
        /*0008*/ 	.dword	_$_str_$_2


//--------------------- .text.triton_poi_fused__native_batch_norm_legit_no_training_hardtanh_12 --------------------------
	.section	.text.triton_poi_fused__native_batch_norm_legit_no_training_hardtanh_12,"ax",@progbits
	.align	128
        .global         triton_poi_fused__native_batch_norm_legit_no_training_hardtanh_12
        .type           triton_poi_fused__native_batch_norm_legit_no_training_hardtanh_12,@function
        .size           triton_poi_fused__native_batch_norm_legit_no_training_hardtanh_12,(.L_x_1 - triton_poi_fused__native_batch_norm_legit_no_training_hardtanh_12)
        .other          triton_poi_fused__native_batch_norm_legit_no_training_hardtanh_12,@"STO_CUDA_ENTRY STV_DEFAULT"
triton_poi_fused__native_batch_norm_legit_no_training_hardtanh_12:
.text.triton_poi_fused__native_batch_norm_legit_no_training_hardtanh_12:
[----:B------:R-:W-:Y:S01]  /*0000*/  LDC R1, c[0x0][0x28] ;  /* 0x00000a00ff017b82 */ /* 0x000fe20000000800 */
[----:B------:R-:W1:Y:S07]  /*0010*/  S2R R0, SR_TID.X ;  /* 0x0000000000007919 */ /* 0x000e6e0000002100 */
[----:B------:R-:W2:Y:S01]  /*0020*/  LDC.64 R4, c[0x0][0x220] ;  /* 0x00008800ff047b82 */ /* 0x000ea20000000a00 */
[----:B------:R-:W-:Y:S01]  /*0030*/  ULDC.64 UR4, c[0x0][0x208] ;  /* 0x0000820000047ab9 */ /* 0x000fe20000000a00 */
[----:B------:R-:W3:Y:S06]  /*0040*/  S2R R7, SR_CTAID.X ;  /* 0x0000000000077919 */ /* 0x000eec0000002500 */
[----:B------:R-:W4:Y:S08]  /*0050*/  LDC.64 R16, c[0x0][0x218] ;  /* 0x00008600ff107b82 */ /* 0x000f300000000a00 */
[----:B------:R-:W5:Y:S08]  /*0060*/  LDC.64 R22, c[0x0][0x210] ;  /* 0x00008400ff167b82 */ /* 0x000f700000000a00 */
[----:B------:R-:W5:Y:S01]  /*0070*/  LDC.64 R20, c[0x0][0x228] ;  /* 0x00008a00ff147b82 */ /* 0x000f620000000a00 */
[----:B-1----:R-:W-:-:S07]  /*0080*/  IMAD.SHL.U32 R0, R0, 0x4, RZ ;  /* 0x0000000400007824 */ /* 0x002fce00078e00ff */
[----:B------:R-:W1:Y:S01]  /*0090*/  LDC.64 R24, c[0x0][0x230] ;  /* 0x00008c00ff187b82 */ /* 0x000e620000000a00 */
[----:B---3--:R-:W-:Y:S02]  /*00a0*/  SHF.R.S32.HI R3, RZ, 0x15, R7 ;  /* 0x00000015ff037819 */ /* 0x008fe40000011407 */
[----:B------:R-:W-:Y:S02]  /*00b0*/  LOP3.LUT R0, R0, 0x1fc, RZ, 0xc0, !PT ;  /* 0x000001fc00007812 */ /* 0x000fe400078ec0ff */
[----:B------:R-:W-:-:S03]  /*00c0*/  SGXT R3, R3, 0x1 ;  /* 0x000000010303781a */ /* 0x000fc60000000200 */
[----:B------:R-:W-:-:S05]  /*00d0*/  IMAD R0, R7, 0x400, R0 ;  /* 0x0000040007007824 */ /* 0x000fca00078e0200 */
[----:B------:R-:W-:-:S04]  /*00e0*/  LEA.HI R3, R3, R0, RZ, 0x7 ;  /* 0x0000000003037211 */ /* 0x000fc800078f38ff */
[----:B------:R-:W-:-:S05]  /*00f0*/  LOP3.LUT R3, R3, 0xffffff80, RZ, 0xc0, !PT ;  /* 0xffffff8003037812 */ /* 0x000fca00078ec0ff */
[----:B------:R-:W-:-:S04]  /*0100*/  IMAD.IADD R3, R0, 0x1, -R3 ;  /* 0x0000000100037824 */ /* 0x000fc800078e0a03 */
[----:B--2---:R-:W-:-:S06]  /*0110*/  IMAD.WIDE R4, R3, 0x4, R4 ;  /* 0x0000000403047825 */ /* 0x004fcc00078e0204 */
[----:B------:R-:W2:Y:S01]  /*0120*/  LDG.E.EL.128 R4, desc[UR4][R4.64] ;  /* 0x0000000404047981 */ /* 0x000ea2000c2e1d00 */
[----:B----4-:R-:W-:-:S04]  /*0130*/  IMAD.WIDE R16, R3, 0x4, R16 ;  /* 0x0000000403107825 */ /* 0x010fc800078e0210 */
[----:B-----5:R-:W-:-:S05]  /*0140*/  IMAD.WIDE R22, R0, 0x4, R22 ;  /* 0x0000000400167825 */ /* 0x020fca00078e0216 */
[----:B------:R-:W3:Y:S01]  /*0150*/  LDG.E.128 R12, desc[UR4][R22.64+0x800] ;  /* 0x00080004160c7981 */ /* 0x000ee2000c1e1d00 */
[----:B0-----:R-:W-:-:S04]  /*0160*/  IMAD.WIDE R20, R3, 0x4, R20 ;  /* 0x0000000403147825 */ /* 0x001fc800078e0214 */
[----:B-1----:R-:W-:-:S04]  /*0170*/  IMAD.WIDE R24, R3, 0x4, R24 ;  /* 0x0000000403187825 */ /* 0x002fc800078e0218 */
[----:B--2---:R-:W-:Y:S01]  /*0180*/  FADD R6, R6, 9.9999997473787516356e-06 ;  /* 0x3727c5ac06067421 */ /* 0x004fe20000000000 */
[----:B------:R-:W-:Y:S01]  /*0190*/  FADD R8, R5, 9.9999997473787516356e-06 ;  /* 0x3727c5ac05087421 */ /* 0x000fe20000000000 */
[----:B------:R-:W-:Y:S02]  /*01a0*/  FADD R2, R4, 9.9999997473787516356e-06 ;  /* 0x3727c5ac04027421 */ /* 0x000fe40000000000 */
[----:B------:R-:W0:Y:S08]  /*01b0*/  MUFU.SQRT R27, R6 ;  /* 0x00000006001b7308 */ /* 0x000e300000002000 */
[----:B------:R1:W2:Y:S01]  /*01c0*/  MUFU.SQRT R26, R8 ;  /* 0x00000008001a7308 */ /* 0x0002a20000002000 */
[----:B0-----:R-:W-:-:S07]  /*01d0*/  FSETP.GT.AND P2, PT, R27, 8.50705917302346158658e+37, PT ;  /* 0x7e8000001b00780b */ /* 0x001fce0003f44000 */
[----:B------:R0:W4:Y:S01]  /*01e0*/  MUFU.SQRT R18, R2 ;  /* 0x0000000200127308 */ /* 0x0001220000002000 */
[C---:B------:R-:W-:Y:S01]  /*01f0*/  FSETP.GEU.AND P5, PT, R27.reuse, 1.175494350822287508e-38, PT ;  /* 0x008000001b00780b */ /* 0x040fe20003fae000 */
[----:B-1----:R-:W5:Y:S01]  /*0200*/  LDG.E.128 R8, desc[UR4][R22.64] ;  /* 0x0000000416087981 */ /* 0x002f62000c1e1d00 */
[C---:B--2---:R-:W-:Y:S02]  /*0210*/  FSETP.GT.AND P1, PT, R26.reuse, 8.50705917302346158658e+37, PT ;  /* 0x7e8000001a00780b */ /* 0x044fe40003f24000 */
[----:B------:R-:W-:Y:S01]  /*0220*/  FSETP.GEU.AND P4, PT, R26, 1.175494350822287508e-38, PT ;  /* 0x008000001a00780b */ /* 0x000fe20003f8e000 */
[----:B0-----:R-:W-:Y:S02]  /*0230*/  IMAD.MOV.U32 R2, RZ, RZ, 0x3e800000 ;  /* 0x3e800000ff027424 */ /* 0x001fe400078e00ff */
[----:B------:R-:W-:Y:S01]  /*0240*/  @P2 FMUL R27, R27, 0.25 ;  /* 0x3e8000001b1b2820 */ /* 0x000fe20000400000 */
[----:B------:R-:W2:Y:S01]  /*0250*/  LDG.E.EL.128 R20, desc[UR4][R20.64] ;  /* 0x0000000414147981 */ /* 0x000ea2000c2e1d00 */
[----:B----4-:R-:W-:-:S04]  /*0260*/  FSETP.GT.AND P0, PT, R18, 8.50705917302346158658e+37, PT ;  /* 0x7e8000001200780b */ /* 0x010fc80003f04000 */
[----:B------:R-:W-:Y:S01]  /*0270*/  @!P5 FMUL R27, R27, 16777216 ;  /* 0x4b8000001b1bd820 */ /* 0x000fe20000400000 */
[----:B------:R-:W-:Y:S01]  /*0280*/  FSETP.GEU.AND P3, PT, R18, 1.175494350822287508e-38, PT ;  /* 0x008000001200780b */ /* 0x000fe20003f6e000 */
[----:B------:R-:W-:Y:S02]  /*0290*/  @P1 FMUL R26, R26, 0.25 ;  /* 0x3e8000001a1a1820 */ /* 0x000fe40000400000 */
[----:B------:R-:W0:Y:S02]  /*02a0*/  MUFU.RCP R5, R27 ;  /* 0x0000001b00057308 */ /* 0x000e240000001000 */
[----:B------:R-:W-:-:S03]  /*02b0*/  @!P4 FMUL R26, R26, 16777216 ;  /* 0x4b8000001a1ac820 */ /* 0x000fc60000400000 */
[----:B------:R-:W-:-:S03]  /*02c0*/  @P0 FMUL R18, R18, 0.25 ;  /* 0x3e80000012120820 */ /* 0x000fc60000400000 */
[----:B------:R1:W-:Y:S02]  /*02d0*/  MUFU.RCP R4, R26 ;  /* 0x0000001a00047308 */ /* 0x0003e40000001000 */
[----:B------:R-:W-:-:S06]  /*02e0*/  @!P3 FMUL R18, R18, 16777216 ;  /* 0x4b8000001212b820 */ /* 0x000fcc0000400000 */
[----:B------:R4:W3:Y:S01]  /*02f0*/  MUFU.RCP R6, R18 ;  /* 0x0000001200067308 */ /* 0x0008e20000001000 */
[----:B-1----:R-:W-:-:S05]  /*0300*/  FSEL R26, R2, 1, P2 ;  /* 0x3f800000021a7808 */ /* 0x002fca0001000000 */
[----:B------:R-:W-:Y:S01]  /*0310*/  @!P5 FMUL R26, R26, 16777216 ;  /* 0x4b8000001a1ad820 */ /* 0x000fe20000400000 */
[----:B----4-:R-:W5:Y:S03]  /*0320*/  LDG.E.EL.128 R16, desc[UR4][R16.64] ;  /* 0x0000000410107981 */ /* 0x010f66000c2e1d00 */
[----:B0-----:R-:W-:Y:S02]  /*0330*/  FMUL R5, R5, R26 ;  /* 0x0000001a05057220 */ /* 0x001fe40000400000 */
[----:B------:R-:W2:Y:S01]  /*0340*/  LDG.E.EL.128 R24, desc[UR4][R24.64] ;  /* 0x0000000418187981 */ /* 0x000ea2000c2e1d00 */
[----:B------:R-:W-:Y:S01]  /*0350*/  FSEL R3, R2, 1, P0 ;  /* 0x3f80000002037808 */ /* 0x000fe20000000000 */
[----:B------:R-:W-:-:S04]  /*0360*/  FADD R7, R7, 9.9999997473787516356e-06 ;  /* 0x3727c5ac07077421 */ /* 0x000fc80000000000 */
[----:B------:R-:W-:-:S04]  /*0370*/  @!P3 FMUL R3, R3, 16777216 ;  /* 0x4b8000000303b820 */ /* 0x000fc80000400000 */
[----:B---3--:R-:W-:Y:S02]  /*0380*/  FMUL R3, R6, R3 ;  /* 0x0000000306037220 */ /* 0x008fe40000400000 */
[----:B------:R-:W0:Y:S01]  /*0390*/  MUFU.SQRT R6, R7 ;  /* 0x0000000700067308 */ /* 0x000e220000002000 */
[----:B------:R-:W-:Y:S02]  /*03a0*/  FSEL R29, R2, 1, P1 ;  /* 0x3f800000021d7808 */ /* 0x000fe40000800000 */
[C---:B0-----:R-:W-:Y:S02]  /*03b0*/  FSETP.GT.AND P0, PT, R6.reuse, 8.50705917302346158658e+37, PT ;  /* 0x7e8000000600780b */ /* 0x041fe40003f04000 */
[----:B------:R-:W-:-:S11]  /*03c0*/  FSETP.GEU.AND P1, PT, R6, 1.175494350822287508e-38, PT ;  /* 0x008000000600780b */ /* 0x000fd60003f2e000 */
[----:B------:R-:W-:-:S04]  /*03d0*/  @P0 FMUL R6, R6, 0.25 ;  /* 0x3e80000006060820 */ /* 0x000fc80000400000 */
[----:B------:R-:W-:Y:S01]  /*03e0*/  @!P1 FMUL R6, R6, 16777216 ;  /* 0x4b80000006069820 */ /* 0x000fe20000400000 */
[----:B------:R-:W-:-:S05]  /*03f0*/  @!P4 FMUL R29, R29, 16777216 ;  /* 0x4b8000001d1dc820 */ /* 0x000fca0000400000 */
[----:B------:R-:W0:Y:S01]  /*0400*/  MUFU.RCP R6, R6 ;  /* 0x0000000600067308 */ /* 0x000e220000001000 */
[----:B------:R-:W-:Y:S01]  /*0410*/  FMUL R4, R4, R29 ;  /* 0x0000001d04047220 */ /* 0x000fe20000400000 */
[----:B------:R-:W-:-:S05]  /*0420*/  FSEL R29, R2, 1, P0 ;  /* 0x3f800000021d7808 */ /* 0x000fca0000000000 */
[----:B------:R-:W-:-:S04]  /*0430*/  @!P1 FMUL R29, R29, 16777216 ;  /* 0x4b8000001d1d9820 */ /* 0x000fc80000400000 */
[----:B0-----:R-:W-:Y:S01]  /*0440*/  FMUL R2, R6, R29 ;  /* 0x0000001d06027220 */ /* 0x001fe20000400000 */
[--C-:B-----5:R-:W-:Y:S01]  /*0450*/  FADD R11, R11, -R19.reuse ;  /* 0x800000130b0b7221 */ /* 0x120fe20000000000 */
[----:B------:R-:W-:Y:S01]  /*0460*/  FADD R15, R15, -R19 ;  /* 0x800000130f0f7221 */ /* 0x000fe20000000000 */
[----:B------:R-:W-:Y:S01]  /*0470*/  FADD R8, R8, -R16 ;  /* 0x8000001008087221 */ /* 0x000fe20000000000 */
[----:B------:R-:W-:Y:S01]  /*0480*/  FADD R10, R10, -R18 ;  /* 0x800000120a0a7221 */ /* 0x000fe20000000000 */
[----:B------:R-:W-:Y:S01]  /*0490*/  FADD R12, R12, -R16 ;  /* 0x800000100c0c7221 */ /* 0x000fe20000000000 */
[----:B------:R-:W-:Y:S01]  /*04a0*/  FADD R14, R14, -R18 ;  /* 0x800000120e0e7221 */ /* 0x000fe20000000000 */
[C---:B------:R-:W-:Y:S01]  /*04b0*/  FMUL R6, R2.reuse, R11 ;  /* 0x0000000b02067220 */ /* 0x040fe20000400000 */
[----:B------:R-:W-:Y:S01]  /*04c0*/  FMUL R2, R2, R15 ;  /* 0x0000000f02027220 */ /* 0x000fe20000400000 */
[----:B------:R-:W-:Y:S01]  /*04d0*/  FMUL R7, R5, R10 ;  /* 0x0000000a05077220 */ /* 0x000fe20000400000 */
[----:B------:R-:W-:Y:S01]  /*04e0*/  FMUL R11, R3, R8 ;  /* 0x00000008030b7220 */ /* 0x000fe20000400000 */
[--C-:B------:R-:W-:Y:S01]  /*04f0*/  FADD R9, R9, -R17.reuse ;  /* 0x8000001109097221 */ /* 0x100fe20000000000 */
[----:B------:R-:W-:Y:S01]  /*0500*/  FMUL R5, R5, R14 ;  /* 0x0000000e05057220 */ /* 0x000fe20000400000 */
[----:B------:R-:W-:Y:S01]  /*0510*/  FMUL R3, R3, R12 ;  /* 0x0000000c03037220 */ /* 0x000fe20000400000 */
[----:B------:R-:W-:Y:S01]  /*0520*/  FADD R13, R13, -R17 ;  /* 0x800000110d0d7221 */ /* 0x000fe20000000000 */
[----:B--2---:R-:W-:Y:S01]  /*0530*/  FFMA R12, R23, R2, R27 ;  /* 0x00000002170c7223 */ /* 0x004fe2000000001b */
[----:B------:R-:W-:Y:S01]  /*0540*/  FMUL R10, R4, R9 ;  /* 0x00000009040a7220 */ /* 0x000fe20000400000 */
[----:B------:R-:W-:Y:S01]  /*0550*/  FFMA R5, R22, R5, R26 ;  /* 0x0000000516057223 */ /* 0x000fe2000000001a */
[----:B------:R-:W-:-:S02]  /*0560*/  FMUL R4, R4, R13 ;  /* 0x0000000d04047220 */ /* 0x000fc40000400000 */
[----:B------:R-:W-:Y:S01]  /*0570*/  FSETP.GTU.AND P2, PT, R12, RZ, PT ;  /* 0x000000ff0c00720b */ /* 0x000fe20003f4c000 */
[C-C-:B------:R-:W-:Y:S01]  /*0580*/  FFMA R9, R21.reuse, R10, R25.reuse ;  /* 0x0000000a15097223 */ /* 0x140fe20000000019 */
[----:B------:R-:W-:Y:S01]  /*0590*/  FFMA R4, R21, R4, R25 ;  /* 0x0000000415047223 */ /* 0x000fe20000000019 */
[----:B------:R-:W-:Y:S01]  /*05a0*/  FFMA R10, R22, R7, R26 ;  /* 0x00000007160a7223 */ /* 0x000fe2000000001a */
[----:B------:R-:W-:Y:S01]  /*05b0*/  FSETP.GTU.AND P5, PT, R5, RZ, PT ;  /* 0x000000ff0500720b */ /* 0x000fe20003fac000 */
[--C-:B------:R-:W-:Y:S01]  /*05c0*/  FFMA R8, R20, R11, R24.reuse ;  /* 0x0000000b14087223 */ /* 0x100fe20000000018 */
[----:B------:R-:W-:Y:S01]  /*05d0*/  FSEL R7, R12, RZ, P2 ;  /* 0x000000ff0c077208 */ /* 0x000fe20001000000 */
[----:B------:R-:W-:Y:S01]  /*05e0*/  FFMA R11, R23, R6, R27 ;  /* 0x00000006170b7223 */ /* 0x000fe2000000001b */
[----:B------:R-:W-:Y:S01]  /*05f0*/  FFMA R20, R20, R3, R24 ;  /* 0x0000000314147223 */ /* 0x000fe20000000018 */
[----:B------:R-:W-:Y:S01]  /*0600*/  FSEL R6, R5, RZ, P5 ;  /* 0x000000ff05067208 */ /* 0x000fe20002800000 */
[----:B------:R-:W0:Y:S01]  /*0610*/  LDC.64 R2, c[0x0][0x238] ;  /* 0x00008e00ff027b82 */ /* 0x000e220000000a00 */
[----:B------:R-:W-:-:S02]  /*0620*/  FSETP.GTU.AND P0, PT, R4, RZ, PT ;  /* 0x000000ff0400720b */ /* 0x000fc40003f0c000 */
[----:B------:R-:W-:Y:S02]  /*0630*/  FSETP.GEU.AND P5, PT, R7, 6, PT ;  /* 0x40c000000700780b */ /* 0x000fe40003fae000 */
[----:B------:R-:W-:Y:S02]  /*0640*/  FSETP.GTU.AND P6, PT, R20, RZ, PT ;  /* 0x000000ff1400720b */ /* 0x000fe40003fcc000 */
[----:B------:R-:W-:Y:S02]  /*0650*/  FSETP.GTU.AND P1, PT, R11, RZ, PT ;  /* 0x000000ff0b00720b */ /* 0x000fe40003f2c000 */
[----:B------:R-:W-:Y:S02]  /*0660*/  FSEL R5, R4, RZ, P0 ;  /* 0x000000ff04057208 */ /* 0x000fe40000000000 */
[----:B------:R-:W-:Y:S02]  /*0670*/  FSETP.GEU.AND P0, PT, R6, 6, PT ;  /* 0x40c000000600780b */ /* 0x000fe40003f0e000 */
[----:B------:R-:W-:-:S02]  /*0680*/  FSETP.GTU.AND P4, PT, R10, RZ, PT ;  /* 0x000000ff0a00720b */ /* 0x000fc40003f8c000 */
[----:B------:R-:W-:Y:S02]  /*0690*/  FSEL R4, R20, RZ, P6 ;  /* 0x000000ff14047208 */ /* 0x000fe40003000000 */
[----:B------:R-:W-:Y:S02]  /*06a0*/  FSEL R11, R11, RZ, P1 ;  /* 0x000000ff0b0b7208 */ /* 0x000fe40000800000 */
[----:B------:R-:W-:Y:S02]  /*06b0*/  FSETP.GTU.AND P2, PT, R9, RZ, PT ;  /* 0x000000ff0900720b */ /* 0x000fe40003f4c000 */
[----:B------:R-:W-:Y:S02]  /*06c0*/  FSETP.GTU.AND P3, PT, R8, RZ, PT ;  /* 0x000000ff0800720b */ /* 0x000fe40003f6c000 */
[----:B------:R-:W-:Y:S02]  /*06d0*/  FSETP.GEU.AND P1, PT, R5, 6, PT ;  /* 0x40c000000500780b */ /* 0x000fe40003f2e000 */
[----:B------:R-:W-:-:S02]  /*06e0*/  FSETP.NAN.AND P6, PT, R7, R7, PT ;  /* 0x000000070700720b */ /* 0x000fc40003fc8000 */
[----:B------:R-:W-:Y:S02]  /*06f0*/  FSEL R10, R10, RZ, P4 ;  /* 0x000000ff0a0a7208 */ /* 0x000fe40002000000 */
[----:B------:R-:W-:Y:S02]  /*0700*/  FSEL R9, R9, RZ, P2 ;  /* 0x000000ff09097208 */ /* 0x000fe40001000000 */
[----:B------:R-:W-:Y:S02]  /*0710*/  FSEL R8, R8, RZ, P3 ;  /* 0x000000ff08087208 */ /* 0x000fe40001800000 */
[----:B------:R-:W-:Y:S02]  /*0720*/  @P5 SEL R7, R7, 0x40c00000, P6 ;  /* 0x40c0000007075807 */ /* 0x000fe40003000000 */
[----:B------:R-:W-:Y:S02]  /*0730*/  FSETP.NAN.AND P2, PT, R6, R6, PT ;  /* 0x000000060600720b */ /* 0x000fe40003f48000 */
[----:B------:R-:W-:-:S02]  /*0740*/  FSETP.GEU.AND P3, PT, R11, 6, PT ;  /* 0x40c000000b00780b */ /* 0x000fc40003f6e000 */
[----:B------:R-:W-:Y:S02]  /*0750*/  FSETP.GEU.AND P6, PT, R10, 6, PT ;  /* 0x40c000000a00780b */ /* 0x000fe40003fce000 */
[----:B------:R-:W-:Y:S02]  /*0760*/  FSETP.NAN.AND P4, PT, R5, R5, PT ;  /* 0x000000050500720b */ /* 0x000fe40003f88000 */
[----:B------:R-:W-:Y:S02]  /*0770*/  @P0 SEL R6, R6, 0x40c00000, P2 ;  /* 0x40c0000006060807 */ /* 0x000fe40001000000 */
[----:B------:R-:W-:Y:S02]  /*0780*/  FSETP.GEU.AND P5, PT, R4, 6, PT ;  /* 0x40c000000400780b */ /* 0x000fe40003fae000 */
[----:B------:R-:W-:Y:S02]  /*0790*/  FSETP.GEU.AND P0, PT, R9, 6, PT ;  /* 0x40c000000900780b */ /* 0x000fe40003f0e000 */
[----:B------:R-:W-:-:S02]  /*07a0*/  FSETP.GEU.AND P2, PT, R8, 6, PT ;  /* 0x40c000000800780b */ /* 0x000fc40003f4e000 */
[----:B------:R-:W-:Y:S02]  /*07b0*/  @P1 SEL R5, R5, 0x40c00000, P4 ;  /* 0x40c0000005051807 */ /* 0x000fe40002000000 */
[C---:B------:R-:W-:Y:S02]  /*07c0*/  FSETP.NAN.AND P4, PT, R11.reuse, R11, PT ;  /* 0x0000000b0b00720b */ /* 0x040fe40003f88000 */
[C---:B------:R-:W-:Y:S02]  /*07d0*/  FSETP.NAN.AND P1, PT, R10.reuse, R10, PT ;  /* 0x0000000a0a00720b */ /* 0x040fe40003f28000 */
[----:B------:R-:W-:Y:S02]  /*07e0*/  @P3 SEL R11, R11, 0x40c00000, P4 ;  /* 0x40c000000b0b3807 */ /* 0x000fe40002000000 */
[----:B------:R-:W-:Y:S02]  /*07f0*/  @P6 SEL R10, R10, 0x40c00000, P1 ;  /* 0x40c000000a0a6807 */ /* 0x000fe40000800000 */
[----:B------:R-:W-:-:S02]  /*0800*/  FSETP.NAN.AND P4, PT, R9, R9, PT ;  /* 0x000000090900720b */ /* 0x000fc40003f88000 */
[----:B------:R-:W-:Y:S02]  /*0810*/  FSETP.NAN.AND P3, PT, R8, R8, PT ;  /* 0x000000080800720b */ /* 0x000fe40003f68000 */
[----:B------:R-:W-:Y:S01]  /*0820*/  FSETP.NAN.AND P1, PT, R4, R4, PT ;  /* 0x000000040400720b */ /* 0x000fe20003f28000 */
[----:B0-----:R-:W-:Y:S01]  /*0830*/  IMAD.WIDE R2, R0, 0x4, R2 ;  /* 0x0000000400027825 */ /* 0x001fe200078e0202 */
[----:B------:R-:W-:Y:S02]  /*0840*/  @P0 SEL R9, R9, 0x40c00000, P4 ;  /* 0x40c0000009090807 */ /* 0x000fe40002000000 */
[----:B------:R-:W-:Y:S02]  /*0850*/  @P2 SEL R8, R8, 0x40c00000, P3 ;  /* 0x40c0000008082807 */ /* 0x000fe40001800000 */
[----:B------:R-:W-:-:S03]  /*0860*/  @P5 SEL R4, R4, 0x40c00000, P1 ;  /* 0x40c0000004045807 */ /* 0x000fc60000800000 */
[----:B------:R-:W-:Y:S04]  /*0870*/  STG.E.128 desc[UR4][R2.64], R8 ;  /* 0x0000000802007986 */ /* 0x000fe8000c101d04 */
[----:B------:R-:W-:Y:S01]  /*0880*/  STG.E.128 desc[UR4][R2.64+0x800], R4 ;  /* 0x0008000402007986 */ /* 0x000fe2000c101d04 */
[----:B------:R-:W-:Y:S05]  /*0890*/  EXIT ;  /* 0x000000000000794d */ /* 0x000fea0003800000 */
.L_x_0:
[----:B------:R-:W-:-:S00]  /*08a0*/  BRA `(.L_x_0) ;  /* 0xfffffffc00fc7947 */ /* 0x000fc0000383ffff */
[----:B------:R-:W-:-:S00]  /*08b0*/  NOP ;  /* 0x0000000000007918 */ /* 0x000fc00000000000 */
        /* <DEDUP_REMOVED lines=12> */
.L_x_1:


//--------------------- .nv.global.init           --------------------------
	.section	.nv.global.init,"aw",@progbits
.nv.global.init:
	.type		_$_str,@object
	.size		_$_str,(_$_str_$_2 - _$_str)
_$_str:
        /*0000*/ 	.byte	0x5f, 0x5f, 0x43, 0x55, 0x44, 0x41, 0x5f, 0x46, 0x54, 0x5a, 0x00
	.type		_$_str_$_2,@object
	.size		_$_str_$_2,(.L_1 - _$_str_$_2)
_$_str_$_2:
        /*000b*/ 	.byte	0x5f, 0x5f, 0x43, 0x55, 0x44, 0x41, 0x5f, 0x50, 0x52, 0x45, 0x43, 0x5f, 0x53, 0x51, 0x52, 0x54
        /*001b*/ 	.byte	0x00
.L_1:


//--------------------- .nv.constant0.triton_poi_fused__native_batch_norm_legit_no_training_hardtanh_12 --------------------------
	.section	.nv.constant0.triton_poi_fused__native_batch_norm_legit_no_training_hardtanh_12,"a",@progbits
	.sectionflags	@""
	.align	4
.nv.constant0.triton_poi_fused__native_batch_norm_legit_no_training_hardtanh_12:
	.zero		580
